//
// Generated by NVIDIA NVVM Compiler
//
// Compiler Build ID: CL-36424714
// Cuda compilation tools, release 13.0, V13.0.88
// Based on NVVM 20.0.0
//

.version 9.0
.target sm_100
.address_size 64

	// .globl	_Z12matAddKernelP6MatrixS0_S0_

.visible .entry _Z12matAddKernelP6MatrixS0_S0_(
	.param .u64 .ptr .align 1 _Z12matAddKernelP6MatrixS0_S0__param_0,
	.param .u64 .ptr .align 1 _Z12matAddKernelP6MatrixS0_S0__param_1,
	.param .u64 .ptr .align 1 _Z12matAddKernelP6MatrixS0_S0__param_2
)
{
	.reg .b32 	%r<19>;
	.reg .b32 	%f<2>;
	.reg .b64 	%rd<19>;

	ld.param.u64 	%rd1, [_Z12matAddKernelP6MatrixS0_S0__param_0];
	ld.param.u64 	%rd2, [_Z12matAddKernelP6MatrixS0_S0__param_1];
	ld.param.u64 	%rd3, [_Z12matAddKernelP6MatrixS0_S0__param_2];
	cvta.to.global.u64 	%rd4, %rd3;
	cvta.to.global.u64 	%rd5, %rd2;
	cvta.to.global.u64 	%rd6, %rd1;
	mov.u32 	%r1, %tid.y;
	mov.u32 	%r2, %ctaid.y;
	mov.u32 	%r3, %ntid.y;
	mad.lo.s32 	%r4, %r2, %r3, %r1;
	mov.u32 	%r5, %tid.x;
	mov.u32 	%r6, %ctaid.x;
	mov.u32 	%r7, %ntid.x;
	mad.lo.s32 	%r8, %r6, %r7, %r5;
	ld.global.u64 	%rd7, [%rd6+8];
	cvta.to.global.u64 	%rd8, %rd7;
	ld.global.u32 	%r9, [%rd6];
	mad.lo.s32 	%r10, %r9, %r4, %r8;
	mul.wide.s32 	%rd9, %r10, 4;
	add.s64 	%rd10, %rd8, %rd9;
	ld.global.u32 	%r11, [%rd10];
	ld.global.u64 	%rd11, [%rd5+8];
	cvta.to.global.u64 	%rd12, %rd11;
	ld.global.u32 	%r12, [%rd5];
	mad.lo.s32 	%r13, %r12, %r4, %r8;
	mul.wide.s32 	%rd13, %r13, 4;
	add.s64 	%rd14, %rd12, %rd13;
	ld.global.u32 	%r14, [%rd14];
	add.s32 	%r15, %r14, %r11;
	cvt.rn.f32.s32 	%f1, %r15;
	cvt.rzi.s32.f32 	%r16, %f1;
	ld.global.u64 	%rd15, [%rd4+8];
	cvta.to.global.u64 	%rd16, %rd15;
	ld.global.u32 	%r17, [%rd4];
	mad.lo.s32 	%r18, %r17, %r4, %r8;
	mul.wide.s32 	%rd17, %r18, 4;
	add.s64 	%rd18, %rd16, %rd17;
	st.global.u32 	[%rd18], %r16;
	ret;

}
	// .globl	_Z12matMulKernelP6MatrixS0_S0_
.visible .entry _Z12matMulKernelP6MatrixS0_S0_(
	.param .u64 .ptr .align 1 _Z12matMulKernelP6MatrixS0_S0__param_0,
	.param .u64 .ptr .align 1 _Z12matMulKernelP6MatrixS0_S0__param_1,
	.param .u64 .ptr .align 1 _Z12matMulKernelP6MatrixS0_S0__param_2
)
{
	.reg .pred 	%p<10>;
	.reg .b32 	%r<107>;
	.reg .b32 	%f<5>;
	.reg .b64 	%rd<49>;

	ld.param.u64 	%rd9, [_Z12matMulKernelP6MatrixS0_S0__param_0];
	ld.param.u64 	%rd7, [_Z12matMulKernelP6MatrixS0_S0__param_1];
	ld.param.u64 	%rd8, [_Z12matMulKernelP6MatrixS0_S0__param_2];
	cvta.to.global.u64 	%rd1, %rd9;
	mov.u32 	%r32, %tid.y;
	mov.u32 	%r33, %ctaid.y;
	mov.u32 	%r34, %ntid.y;
	mad.lo.s32 	%r1, %r33, %r34, %r32;
	mov.u32 	%r35, %tid.x;
	mov.u32 	%r36, %ctaid.x;
	mov.u32 	%r37, %ntid.x;
	mad.lo.s32 	%r2, %r36, %r37, %r35;
	ld.global.u32 	%r3, [%rd1];
	setp.lt.s32 	%p1, %r3, 1;
	mov.f32 	%f4, 0f00000000;
	@%p1 bra 	$L__BB1_13;
	cvta.to.global.u64 	%rd10, %rd7;
	ld.global.u64 	%rd11, [%rd1+8];
	cvta.to.global.u64 	%rd2, %rd11;
	mul.lo.s32 	%r4, %r3, %r1;
	ld.global.u64 	%rd12, [%rd10+8];
	cvta.to.global.u64 	%rd3, %rd12;
	ld.global.u32 	%r5, [%rd10];
	and.b32  	%r6, %r3, 7;
	setp.lt.u32 	%p2, %r3, 8;
	mov.b32 	%r101, 0;
	mov.u32 	%r106, %r101;
	@%p2 bra 	$L__BB1_4;
	and.b32  	%r101, %r3, 2147483640;
	neg.s32 	%r95, %r101;
	shl.b32 	%r9, %r5, 3;
	mul.wide.u32 	%rd13, %r4, 4;
	add.s64 	%rd14, %rd13, %rd2;
	add.s64 	%rd48, %rd14, 16;
	mov.b32 	%r106, 0;
	mul.wide.s32 	%rd17, %r5, 4;
	mov.u32 	%r94, %r2;
$L__BB1_3:
	.pragma "nounroll";
	ld.global.u32 	%r41, [%rd48+-16];
	mul.wide.s32 	%rd15, %r94, 4;
	add.s64 	%rd16, %rd3, %rd15;
	ld.global.u32 	%r42, [%rd16];
	mad.lo.s32 	%r43, %r42, %r41, %r106;
	ld.global.u32 	%r44, [%rd48+-12];
	add.s64 	%rd18, %rd16, %rd17;
	ld.global.u32 	%r45, [%rd18];
	mad.lo.s32 	%r46, %r45, %r44, %r43;
	ld.global.u32 	%r47, [%rd48+-8];
	add.s64 	%rd19, %rd18, %rd17;
	ld.global.u32 	%r48, [%rd19];
	mad.lo.s32 	%r49, %r48, %r47, %r46;
	ld.global.u32 	%r50, [%rd48+-4];
	add.s64 	%rd20, %rd19, %rd17;
	ld.global.u32 	%r51, [%rd20];
	mad.lo.s32 	%r52, %r51, %r50, %r49;
	ld.global.u32 	%r53, [%rd48];
	add.s64 	%rd21, %rd20, %rd17;
	ld.global.u32 	%r54, [%rd21];
	mad.lo.s32 	%r55, %r54, %r53, %r52;
	ld.global.u32 	%r56, [%rd48+4];
	add.s64 	%rd22, %rd21, %rd17;
	ld.global.u32 	%r57, [%rd22];
	mad.lo.s32 	%r58, %r57, %r56, %r55;
	ld.global.u32 	%r59, [%rd48+8];
	add.s64 	%rd23, %rd22, %rd17;
	ld.global.u32 	%r60, [%rd23];
	mad.lo.s32 	%r61, %r60, %r59, %r58;
	ld.global.u32 	%r62, [%rd48+12];
	add.s64 	%rd24, %rd23, %rd17;
	ld.global.u32 	%r63, [%rd24];
	mad.lo.s32 	%r106, %r63, %r62, %r61;
	add.s32 	%r95, %r95, 8;
	add.s32 	%r94, %r94, %r9;
	add.s64 	%rd48, %rd48, 32;
	setp.ne.s32 	%p3, %r95, 0;
	@%p3 bra 	$L__BB1_3;
$L__BB1_4:
	setp.eq.s32 	%p4, %r6, 0;
	@%p4 bra 	$L__BB1_12;
	and.b32  	%r19, %r3, 3;
	setp.lt.u32 	%p5, %r6, 4;
	@%p5 bra 	$L__BB1_7;
	add.s32 	%r65, %r4, %r101;
	mul.wide.s32 	%rd25, %r65, 4;
	add.s64 	%rd26, %rd2, %rd25;
	ld.global.u32 	%r66, [%rd26];
	mad.lo.s32 	%r67, %r5, %r101, %r2;
	mul.wide.s32 	%rd27, %r67, 4;
	add.s64 	%rd28, %rd3, %rd27;
	ld.global.u32 	%r68, [%rd28];
	mad.lo.s32 	%r69, %r68, %r66, %r106;
	ld.global.u32 	%r70, [%rd26+4];
	mul.wide.s32 	%rd29, %r5, 4;
	add.s64 	%rd30, %rd28, %rd29;
	ld.global.u32 	%r71, [%rd30];
	mad.lo.s32 	%r72, %r71, %r70, %r69;
	ld.global.u32 	%r73, [%rd26+8];
	add.s64 	%rd31, %rd30, %rd29;
	ld.global.u32 	%r74, [%rd31];
	mad.lo.s32 	%r75, %r74, %r73, %r72;
	ld.global.u32 	%r76, [%rd26+12];
	add.s64 	%rd32, %rd31, %rd29;
	ld.global.u32 	%r77, [%rd32];
	mad.lo.s32 	%r106, %r77, %r76, %r75;
	add.s32 	%r101, %r101, 4;
$L__BB1_7:
	setp.eq.s32 	%p6, %r19, 0;
	@%p6 bra 	$L__BB1_12;
	setp.eq.s32 	%p7, %r19, 1;
	@%p7 bra 	$L__BB1_10;
	add.s32 	%r79, %r4, %r101;
	mul.wide.s32 	%rd33, %r79, 4;
	add.s64 	%rd34, %rd2, %rd33;
	ld.global.u32 	%r80, [%rd34];
	mad.lo.s32 	%r81, %r5, %r101, %r2;
	mul.wide.s32 	%rd35, %r81, 4;
	add.s64 	%rd36, %rd3, %rd35;
	ld.global.u32 	%r82, [%rd36];
	mad.lo.s32 	%r83, %r82, %r80, %r106;
	ld.global.u32 	%r84, [%rd34+4];
	mul.wide.s32 	%rd37, %r5, 4;
	add.s64 	%rd38, %rd36, %rd37;
	ld.global.u32 	%r85, [%rd38];
	mad.lo.s32 	%r106, %r85, %r84, %r83;
	add.s32 	%r101, %r101, 2;
$L__BB1_10:
	and.b32  	%r86, %r3, 1;
	setp.eq.b32 	%p8, %r86, 1;
	not.pred 	%p9, %p8;
	@%p9 bra 	$L__BB1_12;
	add.s32 	%r87, %r4, %r101;
	mul.wide.s32 	%rd39, %r87, 4;
	add.s64 	%rd40, %rd2, %rd39;
	ld.global.u32 	%r88, [%rd40];
	mad.lo.s32 	%r89, %r5, %r101, %r2;
	mul.wide.s32 	%rd41, %r89, 4;
	add.s64 	%rd42, %rd3, %rd41;
	ld.global.u32 	%r90, [%rd42];
	mad.lo.s32 	%r106, %r90, %r88, %r106;
$L__BB1_12:
	cvt.rn.f32.s32 	%f4, %r106;
$L__BB1_13:
	cvta.to.global.u64 	%rd43, %rd8;
	cvt.rzi.s32.f32 	%r91, %f4;
	ld.global.u64 	%rd44, [%rd43+8];
	cvta.to.global.u64 	%rd45, %rd44;
	ld.global.u32 	%r92, [%rd43];
	mad.lo.s32 	%r93, %r92, %r1, %r2;
	mul.wide.s32 	%rd46, %r93, 4;
	add.s64 	%rd47, %rd45, %rd46;
	st.global.u32 	[%rd47], %r91;
	ret;

}


// ===== COMPILED SASS (sm_100) =====

	.target	sm_100

	.elftype	@"ET_EXEC"


//--------------------- .note.nv.tkinfo           --------------------------
	.section	.note.nv.tkinfo,"",@"SHT_NOTE"
	.sectionflags	@"SHF_NOTE_NV_TKINFO"
	.tkinfo
        /*0018*/ 	.word	0x00000002
        /*0030*/ 	.string	""
        /*0030*/ 	.string	"ptxas"
        /*0030*/ 	.string	"Cuda compilation tools, release 13.0, V13.0.88"
        /*0030*/ 	.string	"Build cuda_13.0.r13.0/compiler.36424714_0"
        /*0030*/ 	.string	"-arch sm_100 -m 64 "



//--------------------- .note.nv.cuinfo           --------------------------
	.section	.note.nv.cuinfo,"",@"SHT_NOTE"
	.sectionflags	@"SHF_NOTE_NV_CUINFO"
        /*0018*/ 	.short	0x0002
        /*001a*/ 	.short	0x0064
        /*001c*/ 	.short	0x0082
	.zero		2


//--------------------- .nv.info                  --------------------------
	.section	.nv.info,"",@"SHT_CUDA_INFO"
	.align	4


	//----- nvinfo : EIATTR_REGCOUNT
	.align		4
        /*0000*/ 	.byte	0x04, 0x2f
        /*0002*/ 	.short	(.L_1 - .L_0)
	.align		4
.L_0:
        /*0004*/ 	.word	index@(_Z12matAddKernelP6MatrixS0_S0_)
        /*0008*/ 	.word	0x00000011


	//----- nvinfo : EIATTR_FRAME_SIZE
	.align		4
.L_1:
        /*000c*/ 	.byte	0x04, 0x11
        /*000e*/ 	.short	(.L_3 - .L_2)
	.align		4
.L_2:
        /*0010*/ 	.word	index@(_Z12matAddKernelP6MatrixS0_S0_)
        /*0014*/ 	.word	0x00000000


	//----- nvinfo : EIATTR_REGCOUNT
	.align		4
.L_3:
        /*0018*/ 	.byte	0x04, 0x2f
        /*001a*/ 	.short	(.L_5 - .L_4)
	.align		4
.L_4:
        /*001c*/ 	.word	index@(_Z12matMulKernelP6MatrixS0_S0_)
        /*0020*/ 	.word	0x00000020


	//----- nvinfo : EIATTR_FRAME_SIZE
	.align		4
.L_5:
        /*0024*/ 	.byte	0x04, 0x11
        /*0026*/ 	.short	(.L_7 - .L_6)
	.align		4
.L_6:
        /*0028*/ 	.word	index@(_Z12matMulKernelP6MatrixS0_S0_)
        /*002c*/ 	.word	0x00000000


	//----- nvinfo : EIATTR_MIN_STACK_SIZE
	.align		4
.L_7:
        /*0030*/ 	.byte	0x04, 0x12
        /*0032*/ 	.short	(.L_9 - .L_8)
	.align		4
.L_8:
        /*0034*/ 	.word	index@(_Z12matMulKernelP6MatrixS0_S0_)
        /*0038*/ 	.word	0x00000000


	//----- nvinfo : EIATTR_MIN_STACK_SIZE
	.align		4
.L_9:
        /*003c*/ 	.byte	0x04, 0x12
        /*003e*/ 	.short	(.L_11 - .L_10)
	.align		4
.L_10:
        /*0040*/ 	.word	index@(_Z12matAddKernelP6MatrixS0_S0_)
        /*0044*/ 	.word	0x00000000
.L_11:


//--------------------- .nv.compat                --------------------------
	.section	.nv.compat,"",@"SHT_CUDA_COMPAT_INFO"
	.align	4
        /*0000*/ 	.byte	0x02, 0x09, 0x00, 0x00, 0x02, 0x02, 0x01, 0x00, 0x02, 0x05, 0x05, 0x00, 0x03, 0x07, 0x01, 0x01
        /*0010*/ 	.byte	0x02, 0x03, 0x00, 0x00, 0x02, 0x06, 0x01, 0x00, 0x04, 0x0b, 0x08, 0x00, 0x09, 0x00, 0x00, 0x00
        /*0020*/ 	.byte	0x00, 0x00, 0x00, 0x00


//--------------------- .nv.info._Z12matMulKernelP6MatrixS0_S0_ --------------------------
	.section	.nv.info._Z12matMulKernelP6MatrixS0_S0_,"",@"SHT_CUDA_INFO"
	.sectionflags	@""
	.align	4


	//----- nvinfo : EIATTR_CUDA_API_VERSION
	.align		4
        /*0000*/ 	.byte	0x04, 0x37
        /*0002*/ 	.short	(.L_13 - .L_12)
.L_12:
        /*0004*/ 	.word	0x00000082


	//----- nvinfo : EIATTR_KPARAM_INFO
	.align		4
.L_13:
        /*0008*/ 	.byte	0x04, 0x17
        /*000a*/ 	.short	(.L_15 - .L_14)
.L_14:
        /*000c*/ 	.word	0x00000000
        /*0010*/ 	.short	0x0002
        /*0012*/ 	.short	0x0010
        /*0014*/ 	.byte	0x00, 0xf5, 0x21, 0x00


	//----- nvinfo : EIATTR_KPARAM_INFO
	.align		4
.L_15:
        /*0018*/ 	.byte	0x04, 0x17
        /*001a*/ 	.short	(.L_17 - .L_16)
.L_16:
        /*001c*/ 	.word	0x00000000
        /*0020*/ 	.short	0x0001
        /*0022*/ 	.short	0x0008
        /*0024*/ 	.byte	0x00, 0xf5, 0x21, 0x00


	//----- nvinfo : EIATTR_KPARAM_INFO
	.align		4
.L_17:
        /*0028*/ 	.byte	0x04, 0x17
        /*002a*/ 	.short	(.L_19 - .L_18)
.L_18:
        /*002c*/ 	.word	0x00000000
        /*0030*/ 	.short	0x0000
        /*0032*/ 	.short	0x0000
        /*0034*/ 	.byte	0x00, 0xf5, 0x21, 0x00


	//----- nvinfo : EIATTR_SPARSE_MMA_MASK
	.align		4
.L_19:
        /*0038*/ 	.byte	0x03, 0x50
        /*003a*/ 	.short	0x0000


	//----- nvinfo : EIATTR_MAXREG_COUNT
	.align		4
        /*003c*/ 	.byte	0x03, 0x1b
        /*003e*/ 	.short	0x00ff


	//----- nvinfo : EIATTR_MERCURY_ISA_VERSION
	.align		4
        /*0040*/ 	.byte	0x03, 0x5f
        /*0042*/ 	.short	0x0101


	//----- nvinfo : EIATTR_VRC_CTA_INIT_COUNT
	.align		4
        /*0044*/ 	.byte	0x02, 0x4a
	.zero		1
	.zero		1


	//----- nvinfo : EIATTR_EXIT_INSTR_OFFSETS
	.align		4
        /*0048*/ 	.byte	0x04, 0x1c
        /*004a*/ 	.short	(.L_21 - .L_20)


	//   ....[0]....
.L_20:
        /*004c*/ 	.word	0x00000810


	//----- nvinfo : EIATTR_CBANK_PARAM_SIZE
	.align		4
.L_21:
        /*0050*/ 	.byte	0x03, 0x19
        /*0052*/ 	.short	0x0018


	//----- nvinfo : EIATTR_PARAM_CBANK
	.align		4
        /*0054*/ 	.byte	0x04, 0x0a
        /*0056*/ 	.short	(.L_23 - .L_22)
	.align		4
.L_22:
        /*0058*/ 	.word	index@(.nv.constant0._Z12matMulKernelP6MatrixS0_S0_)
        /*005c*/ 	.short	0x0380
        /*005e*/ 	.short	0x0018


	//----- nvinfo : EIATTR_SW_WAR
	.align		4
.L_23:
        /*0060*/ 	.byte	0x04, 0x36
        /*0062*/ 	.short	(.L_25 - .L_24)
.L_24:
        /*0064*/ 	.word	0x00000008
.L_25:


//--------------------- .nv.info._Z12matAddKernelP6MatrixS0_S0_ --------------------------
	.section	.nv.info._Z12matAddKernelP6MatrixS0_S0_,"",@"SHT_CUDA_INFO"
	.sectionflags	@""
	.align	4


	//----- nvinfo : EIATTR_CUDA_API_VERSION
	.align		4
        /*0000*/ 	.byte	0x04, 0x37
        /*0002*/ 	.short	(.L_27 - .L_26)
.L_26:
        /*0004*/ 	.word	0x00000082


	//----- nvinfo : EIATTR_KPARAM_INFO
	.align		4
.L_27:
        /*0008*/ 	.byte	0x04, 0x17
        /*000a*/ 	.short	(.L_29 - .L_28)
.L_28:
        /*000c*/ 	.word	0x00000000
        /*0010*/ 	.short	0x0002
        /*0012*/ 	.short	0x0010
        /*0014*/ 	.byte	0x00, 0xf5, 0x21, 0x00


	//----- nvinfo : EIATTR_KPARAM_INFO
	.align		4
.L_29:
        /*0018*/ 	.byte	0x04, 0x17
        /*001a*/ 	.short	(.L_31 - .L_30)
.L_30:
        /*001c*/ 	.word	0x00000000
        /*0020*/ 	.short	0x0001
        /*0022*/ 	.short	0x0008
        /*0024*/ 	.byte	0x00, 0xf5, 0x21, 0x00


	//----- nvinfo : EIATTR_KPARAM_INFO
	.align		4
.L_31:
        /*0028*/ 	.byte	0x04, 0x17
        /*002a*/ 	.short	(.L_33 - .L_32)
.L_32:
        /*002c*/ 	.word	0x00000000
        /*0030*/ 	.short	0x0000
        /*0032*/ 	.short	0x0000
        /*0034*/ 	.byte	0x00, 0xf5, 0x21, 0x00


	//----- nvinfo : EIATTR_SPARSE_MMA_MASK
	.align		4
.L_33:
        /*0038*/ 	.byte	0x03, 0x50
        /*003a*/ 	.short	0x0000


	//----- nvinfo : EIATTR_MAXREG_COUNT
	.align		4
        /*003c*/ 	.byte	0x03, 0x1b
        /*003e*/ 	.short	0x00ff


	//----- nvinfo : EIATTR_MERCURY_ISA_VERSION
	.align		4
        /*0040*/ 	.byte	0x03, 0x5f
        /*0042*/ 	.short	0x0101


	//----- nvinfo : EIATTR_VRC_CTA_INIT_COUNT
	.align		4
        /*0044*/ 	.byte	0x02, 0x4a
	.zero		1
	.zero		1


	//----- nvinfo : EIATTR_EXIT_INSTR_OFFSETS
	.align		4
        /*0048*/ 	.byte	0x04, 0x1c
        /*004a*/ 	.short	(.L_35 - .L_34)


	//   ....[0]....
.L_34:
        /*004c*/ 	.word	0x000001f0


	//----- nvinfo : EIATTR_CBANK_PARAM_SIZE
	.align		4
.L_35:
        /*0050*/ 	.byte	0x03, 0x19
        /*0052*/ 	.short	0x0018


	//----- nvinfo : EIATTR_PARAM_CBANK
	.align		4
        /*0054*/ 	.byte	0x04, 0x0a
        /*0056*/ 	.short	(.L_37 - .L_36)
	.align		4
.L_36:
        /*0058*/ 	.word	index@(.nv.constant0._Z12matAddKernelP6MatrixS0_S0_)
        /*005c*/ 	.short	0x0380
        /*005e*/ 	.short	0x0018


	//----- nvinfo : EIATTR_SW_WAR
	.align		4
.L_37:
        /*0060*/ 	.byte	0x04, 0x36
        /*0062*/ 	.short	(.L_39 - .L_38)
.L_38:
        /*0064*/ 	.word	0x00000008
.L_39:


//--------------------- .nv.callgraph             --------------------------
	.section	.nv.callgraph,"",@"SHT_CUDA_CALLGRAPH"
	.align	4
	.sectionentsize	8
	.align		4
        /*0000*/ 	.word	0x00000000
	.align		4
        /*0004*/ 	.word	0xffffffff
	.align		4
        /*0008*/ 	.word	0x00000000
	.align		4
        /*000c*/ 	.word	0xfffffffe
	.align		4
        /*0010*/ 	.word	0x00000000
	.align		4
        /*0014*/ 	.word	0xfffffffd
	.align		4
        /*0018*/ 	.word	0x00000000
	.align		4
        /*001c*/ 	.word	0xfffffffc


//--------------------- .text._Z12matMulKernelP6MatrixS0_S0_ --------------------------
	.section	.text._Z12matMulKernelP6MatrixS0_S0_,"ax",@progbits
	.align	128
        .global         _Z12matMulKernelP6MatrixS0_S0_
        .type           _Z12matMulKernelP6MatrixS0_S0_,@function
        .size           _Z12matMulKernelP6MatrixS0_S0_,(.L_x_7 - _Z12matMulKernelP6MatrixS0_S0_)
        .other          _Z12matMulKernelP6MatrixS0_S0_,@"STO_CUDA_ENTRY STV_DEFAULT"
_Z12matMulKernelP6MatrixS0_S0_:
.text._Z12matMulKernelP6MatrixS0_S0_:
[----:B------:R-:W-:Y:S08]  /*0000*/  LDC R1, c[0x0][0x37c] ;  /* 0x0000df00ff017b82 */ /* 0x000ff00000000800 */
[----:B------:R-:W0:Y:S01]  /*0010*/  LDC.64 R10, c[0x0][0x380] ;  /* 0x0000e000ff0a7b82 */ /* 0x000e220000000a00 */
[----:B------:R-:W0:Y:S02]  /*0020*/  LDCU.64 UR4, c[0x0][0x358] ;  /* 0x00006b00ff0477ac */ /* 0x000e240008000a00 */
[----:B0-----:R-:W2:Y:S05]  /*0030*/  LDG.E R0, desc[UR4][R10.64] ;  /* 0x000000040a007981 */ /* 0x001eaa000c1e1900 */
[----:B------:R-:W0:Y:S01]  /*0040*/  S2UR UR6, SR_CTAID.Y ;  /* 0x00000000000679c3 */ /* 0x000e220000002600 */
[----:B------:R-:W-:Y:S01]  /*0050*/  HFMA2 R20, -RZ, RZ, 0, 0 ;  /* 0x00000000ff147431 */ /* 0x000fe200000001ff */
[----:B------:R-:W0:Y:S01]  /*0060*/  S2R R3, SR_TID.Y ;  /* 0x0000000000037919 */ /* 0x000e220000002200 */
[----:B------:R-:W1:Y:S05]  /*0070*/  S2R R4, SR_TID.X ;  /* 0x0000000000047919 */ /* 0x000e6a0000002100 */
[----:B------:R-:W0:Y:S08]  /*0080*/  LDC R2, c[0x0][0x364] ;  /* 0x0000d900ff027b82 */ /* 0x000e300000000800 */
[----:B------:R-:W1:Y:S08]  /*0090*/  S2UR UR7, SR_CTAID.X ;  /* 0x00000000000779c3 */ /* 0x000e700000002500 */
[----:B------:R-:W1:Y:S01]  /*00a0*/  LDC R5, c[0x0][0x360] ;  /* 0x0000d800ff057b82 */ /* 0x000e620000000800 */
[----:B0-----:R-:W-:-:S02]  /*00b0*/  IMAD R3, R2, UR6, R3 ;  /* 0x0000000602037c24 */ /* 0x001fc4000f8e0203 */
[----:B-1----:R-:W-:Y:S01]  /*00c0*/  IMAD R2, R5, UR7, R4 ;  /* 0x0000000705027c24 */ /* 0x002fe2000f8e0204 */
[----:B--2---:R-:W-:-:S13]  /*00d0*/  ISETP.GE.AND P0, PT, R0, 0x1, PT ;  /* 0x000000010000780c */ /* 0x004fda0003f06270 */
[----:B------:R-:W-:Y:S05]  /*00e0*/  @!P0 BRA `(.L_x_0) ;  /* 0x0000000400ac8947 */ /* 0x000fea0003800000 */
[----:B------:R-:W0:Y:S01]  /*00f0*/  LDC.64 R8, c[0x0][0x388] ;  /* 0x0000e200ff087b82 */ /* 0x000e220000000a00 */
[C---:B------:R-:W-:Y:S01]  /*0100*/  ISETP.GE.U32.AND P1, PT, R0.reuse, 0x8, PT ;  /* 0x000000080000780c */ /* 0x040fe20003f26070 */
[----:B------:R-:W5:Y:S01]  /*0110*/  LDG.E.64 R10, desc[UR4][R10.64+0x8] ;  /* 0x000008040a0a7981 */ /* 0x000f62000c1e1b00 */
[----:B------:R-:W-:Y:S01]  /*0120*/  LOP3.LUT R4, R0, 0x7, RZ, 0xc0, !PT ;  /* 0x0000000700047812 */ /* 0x000fe200078ec0ff */
[----:B------:R-:W-:Y:S01]  /*0130*/  IMAD R6, R3, R0, RZ ;  /* 0x0000000003067224 */ /* 0x000fe200078e02ff */
[----:B------:R-:W-:Y:S02]  /*0140*/  MOV R7, RZ ;  /* 0x000000ff00077202 */ /* 0x000fe40000000f00 */
[----:B------:R-:W-:Y:S02]  /*0150*/  ISETP.NE.AND P0, PT, R4, RZ, PT ;  /* 0x000000ff0400720c */ /* 0x000fe40003f05270 */
[----:B------:R-:W-:Y:S01]  /*0160*/  MOV R20, RZ ;  /* 0x000000ff00147202 */ /* 0x000fe20000000f00 */
[----:B0-----:R0:W5:Y:S04]  /*0170*/  LDG.E R5, desc[UR4][R8.64] ;  /* 0x0000000408057981 */ /* 0x001168000c1e1900 */
[----:B------:R0:W5:Y:S01]  /*0180*/  LDG.E.64 R12, desc[UR4][R8.64+0x8] ;  /* 0x00000804080c7981 */ /* 0x000162000c1e1b00 */
[----:B------:R-:W-:Y:S05]  /*0190*/  @!P1 BRA `(.L_x_1) ;  /* 0x0000000000bc9947 */ /* 0x000fea0003800000 */
[----:B0----5:R-:W-:Y:S01]  /*01a0*/  IMAD.WIDE.U32 R8, R6, 0x4, R10 ;  /* 0x0000000406087825 */ /* 0x021fe200078e000a */
[----:B------:R-:W-:Y:S02]  /*01b0*/  LOP3.LUT R7, R0, 0x7ffffff8, RZ, 0xc0, !PT ;  /* 0x7ffffff800077812 */ /* 0x000fe400078ec0ff */
[----:B------:R-:W-:Y:S02]  /*01c0*/  MOV R20, RZ ;  /* 0x000000ff00147202 */ /* 0x000fe40000000f00 */
[----:B------:R-:W-:Y:S02]  /*01d0*/  IADD3 R18, P1, PT, R8, 0x10, RZ ;  /* 0x0000001008127810 */ /* 0x000fe40007f3e0ff */
[----:B------:R-:W-:Y:S02]  /*01e0*/  MOV R8, R2 ;  /* 0x0000000200087202 */ /* 0x000fe40000000f00 */
[----:B------:R-:W-:Y:S02]  /*01f0*/  IADD3.X R19, PT, PT, RZ, R9, RZ, P1, !PT ;  /* 0x00000009ff137210 */ /* 0x000fe40000ffe4ff */
[----:B------:R-:W-:-:S07]  /*0200*/  IADD3 R9, PT, PT, -R7, RZ, RZ ;  /* 0x000000ff07097210 */ /* 0x000fce0007ffe1ff */
.L_x_2:
[----:B------:R-:W-:Y:S01]  /*0210*/  IMAD.WIDE R16, R8, 0x4, R12 ;  /* 0x0000000408107825 */ /* 0x000fe200078e020c */
[----:B------:R-:W-:Y:S02]  /*0220*/  MOV R14, R18 ;  /* 0x00000012000e7202 */ /* 0x000fe40000000f00 */
[----:B------:R-:W-:Y:S02]  /*0230*/  MOV R15, R19 ;  /* 0x00000013000f7202 */ /* 0x000fe40000000f00 */
[----:B------:R-:W2:Y:S01]  /*0240*/  LDG.E R21, desc[UR4][R16.64] ;  /* 0x0000000410157981 */ /* 0x000ea2000c1e1900 */
[----:B------:R-:W-:-:S03]  /*0250*/  IMAD.WIDE R24, R5, 0x4, R16 ;  /* 0x0000000405187825 */ /* 0x000fc600078e0210 */
[----:B------:R-:W2:Y:S04]  /*0260*/  LDG.E R28, desc[UR4][R14.64+-0x10] ;  /* 0xfffff0040e1c7981 */ /* 0x000ea8000c1e1900 */
[----:B------:R0:W3:Y:S04]  /*0270*/  LDG.E R23, desc[UR4][R24.64] ;  /* 0x0000000418177981 */ /* 0x0000e8000c1e1900 */
[----:B------:R-:W3:Y:S04]  /*0280*/  LDG.E R22, desc[UR4][R14.64+-0xc] ;  /* 0xfffff4040e167981 */ /* 0x000ee8000c1e1900 */
[----:B------:R-:W4:Y:S01]  /*0290*/  LDG.E R26, desc[UR4][R14.64+-0x8] ;  /* 0xfffff8040e1a7981 */ /* 0x000f22000c1e1900 */
[----:B0-----:R-:W-:-:S03]  /*02a0*/  IMAD.WIDE R24, R5, 0x4, R24 ;  /* 0x0000000405187825 */ /* 0x001fc600078e0218 */
[----:B------:R-:W5:Y:S04]  /*02b0*/  LDG.E R29, desc[UR4][R14.64+-0x4] ;  /* 0xfffffc040e1d7981 */ /* 0x000f68000c1e1900 */
[----:B------:R-:W4:Y:S01]  /*02c0*/  LDG.E R27, desc[UR4][R24.64] ;  /* 0x00000004181b7981 */ /* 0x000f22000c1e1900 */
[----:B------:R-:W-:-:S04]  /*02d0*/  IMAD.WIDE R18, R5, 0x4, R24 ;  /* 0x0000000405127825 */ /* 0x000fc800078e0218 */
[C---:B------:R-:W-:Y:S02]  /*02e0*/  IMAD.WIDE R16, R5.reuse, 0x4, R18 ;  /* 0x0000000405107825 */ /* 0x040fe400078e0212 */
[----:B------:R-:W5:Y:S04]  /*02f0*/  LDG.E R18, desc[UR4][R18.64] ;  /* 0x0000000412127981 */ /* 0x000f68000c1e1900 */
[----:B------:R-:W5:Y:S01]  /*0300*/  LDG.E R19, desc[UR4][R14.64+0x4] ;  /* 0x000004040e137981 */ /* 0x000f62000c1e1900 */
[----:B--2---:R-:W-:Y:S02]  /*0310*/  IMAD R28, R28, R21, R20 ;  /* 0x000000151c1c7224 */ /* 0x004fe400078e0214 */
[----:B------:R-:W-:Y:S02]  /*0320*/  IMAD.WIDE R20, R5, 0x4, R16 ;  /* 0x0000000405147825 */ /* 0x000fe400078e0210 */
[----:B------:R-:W2:Y:S02]  /*0330*/  LDG.E R16, desc[UR4][R16.64] ;  /* 0x0000000410107981 */ /* 0x000ea4000c1e1900 */
[----:B---3--:R-:W-:-:S02]  /*0340*/  IMAD R28, R22, R23, R28 ;  /* 0x00000017161c7224 */ /* 0x008fc400078e021c */
[----:B------:R-:W-:Y:S02]  /*0350*/  IMAD.WIDE R22, R5, 0x4, R20 ;  /* 0x0000000405167825 */ /* 0x000fe400078e0214 */
[----:B------:R-:W3:Y:S04]  /*0360*/  LDG.E R20, desc[UR4][R20.64] ;  /* 0x0000000414147981 */ /* 0x000ee8000c1e1900 */
[----:B------:R-:W3:Y:S01]  /*0370*/  LDG.E R17, desc[UR4][R14.64+0xc] ;  /* 0x00000c040e117981 */ /* 0x000ee2000c1e1900 */
[----:B----4-:R-:W-:-:S03]  /*0380*/  IMAD R27, R26, R27, R28 ;  /* 0x0000001b1a1b7224 */ /* 0x010fc600078e021c */
[----:B------:R-:W2:Y:S01]  /*0390*/  LDG.E R28, desc[UR4][R14.64] ;  /* 0x000000040e1c7981 */ /* 0x000ea2000c1e1900 */
[----:B------:R-:W-:-:S03]  /*03a0*/  IMAD.WIDE R24, R5, 0x4, R22 ;  /* 0x0000000405187825 */ /* 0x000fc600078e0216 */
[----:B------:R-:W4:Y:S04]  /*03b0*/  LDG.E R26, desc[UR4][R22.64] ;  /* 0x00000004161a7981 */ /* 0x000f28000c1e1900 */
[----:B------:R-:W4:Y:S04]  /*03c0*/  LDG.E R21, desc[UR4][R14.64+0x8] ;  /* 0x000008040e157981 */ /* 0x000f28000c1e1900 */
[----:B------:R-:W4:Y:S01]  /*03d0*/  LDG.E R24, desc[UR4][R24.64] ;  /* 0x0000000418187981 */ /* 0x000f22000c1e1900 */
[----:B------:R-:W-:Y:S01]  /*03e0*/  IADD3 R9, PT, PT, R9, 0x8, RZ ;  /* 0x0000000809097810 */ /* 0x000fe20007ffe0ff */
[----:B-----5:R-:W-:-:S03]  /*03f0*/  IMAD R27, R29, R18, R27 ;  /* 0x000000121d1b7224 */ /* 0x020fc600078e021b */
[----:B------:R-:W-:Y:S02]  /*0400*/  ISETP.NE.AND P1, PT, R9, RZ, PT ;  /* 0x000000ff0900720c */ /* 0x000fe40003f25270 */
[----:B------:R-:W-:Y:S02]  /*0410*/  IADD3 R18, P2, PT, R14, 0x20, RZ ;  /* 0x000000200e127810 */ /* 0x000fe40007f5e0ff */
[----:B------:R-:W-:Y:S01]  /*0420*/  LEA R8, R5, R8, 0x3 ;  /* 0x0000000805087211 */ /* 0x000fe200078e18ff */
[----:B--2---:R-:W-:-:S04]  /*0430*/  IMAD R16, R28, R16, R27 ;  /* 0x000000101c107224 */ /* 0x004fc800078e021b */
[----:B---3--:R-:W-:-:S04]  /*0440*/  IMAD R16, R19, R20, R16 ;  /* 0x0000001413107224 */ /* 0x008fc800078e0210 */
[----:B----4-:R-:W-:Y:S01]  /*0450*/  IMAD R16, R21, R26, R16 ;  /* 0x0000001a15107224 */ /* 0x010fe200078e0210 */
[----:B------:R-:W-:-:S03]  /*0460*/  IADD3.X R19, PT, PT, RZ, R15, RZ, P2, !PT ;  /* 0x0000000fff137210 */ /* 0x000fc600017fe4ff */
[----:B------:R-:W-:Y:S01]  /*0470*/  IMAD R20, R17, R24, R16 ;  /* 0x0000001811147224 */ /* 0x000fe200078e0210 */
[----:B------:R-:W-:Y:S06]  /*0480*/  @P1 BRA `(.L_x_2) ;  /* 0xfffffffc00601947 */ /* 0x000fec000383ffff */
.L_x_1:
[----:B------:R-:W-:Y:S05]  /*0490*/  @!P0 BRA `(.L_x_3) ;  /* 0x0000000000bc8947 */ /* 0x000fea0003800000 */
[----:B------:R-:W-:Y:S02]  /*04a0*/  ISETP.GE.U32.AND P0, PT, R4, 0x4, PT ;  /* 0x000000040400780c */ /* 0x000fe40003f06070 */
[----:B------:R-:W-:-:S04]  /*04b0*/  LOP3.LUT R24, R0, 0x3, RZ, 0xc0, !PT ;  /* 0x0000000300187812 */ /* 0x000fc800078ec0ff */
[----:B------:R-:W-:-:S07]  /*04c0*/  ISETP.NE.AND P1, PT, R24, RZ, PT ;  /* 0x000000ff1800720c */ /* 0x000fce0003f25270 */
[----:B------:R-:W-:Y:S06]  /*04d0*/  @!P0 BRA `(.L_x_4) ;  /* 0x0000000000508947 */ /* 0x000fec0003800000 */
[-C--:B-----5:R-:W-:Y:S01]  /*04e0*/  IMAD R23, R5, R7.reuse, R2 ;  /* 0x0000000705177224 */ /* 0x0a0fe200078e0202 */
[----:B0-----:R-:W-:-:S03]  /*04f0*/  IADD3 R9, PT, PT, R6, R7, RZ ;  /* 0x0000000706097210 */ /* 0x001fc60007ffe0ff */
[----:B------:R-:W-:-:S04]  /*0500*/  IMAD.WIDE R22, R23, 0x4, R12 ;  /* 0x0000000417167825 */ /* 0x000fc800078e020c */
[----:B------:R-:W-:-:S04]  /*0510*/  IMAD.WIDE R8, R9, 0x4, R10 ;  /* 0x0000000409087825 */ /* 0x000fc800078e020a */
[C---:B------:R-:W-:Y:S01]  /*0520*/  IMAD.WIDE R14, R5.reuse, 0x4, R22 ;  /* 0x00000004050e7825 */ /* 0x040fe200078e0216 */
[----:B------:R-:W2:Y:S04]  /*0530*/  LDG.E R21, desc[UR4][R8.64] ;  /* 0x0000000408157981 */ /* 0x000ea8000c1e1900 */
[----:B------:R-:W2:Y:S01]  /*0540*/  LDG.E R22, desc[UR4][R22.64] ;  /* 0x0000000416167981 */ /* 0x000ea2000c1e1900 */
[----:B------:R-:W-:-:S03]  /*0550*/  IMAD.WIDE R16, R5, 0x4, R14 ;  /* 0x0000000405107825 */ /* 0x000fc600078e020e */
[----:B------:R-:W3:Y:S04]  /*0560*/  LDG.E R14, desc[UR4][R14.64] ;  /* 0x000000040e0e7981 */ /* 0x000ee8000c1e1900 */
[----:B------:R-:W3:Y:S01]  /*0570*/  LDG.E R4, desc[UR4][R8.64+0x4] ;  /* 0x0000040408047981 */ /* 0x000ee2000c1e1900 */
[----:B------:R-:W-:-:S03]  /*0580*/  IMAD.WIDE R18, R5, 0x4, R16 ;  /* 0x0000000405127825 */ /* 0x000fc600078e0210 */
[----:B------:R-:W4:Y:S04]  /*0590*/  LDG.E R26, desc[UR4][R16.64] ;  /* 0x00000004101a7981 */ /* 0x000f28000c1e1900 */
[----:B------:R-:W4:Y:S04]  /*05a0*/  LDG.E R25, desc[UR4][R8.64+0x8] ;  /* 0x0000080408197981 */ /* 0x000f28000c1e1900 */
[----:B------:R-:W4:Y:S04]  /*05b0*/  LDG.E R27, desc[UR4][R8.64+0xc] ;  /* 0x00000c04081b7981 */ /* 0x000f28000c1e1900 */
[----:B------:R-:W4:Y:S01]  /*05c0*/  LDG.E R18, desc[UR4][R18.64] ;  /* 0x0000000412127981 */ /* 0x000f22000c1e1900 */
[----:B------:R-:W-:Y:S01]  /*05d0*/  IADD3 R7, PT, PT, R7, 0x4, RZ ;  /* 0x0000000407077810 */ /* 0x000fe20007ffe0ff */
[----:B--2---:R-:W-:-:S04]  /*05e0*/  IMAD R21, R21, R22, R20 ;  /* 0x0000001615157224 */ /* 0x004fc800078e0214 */
[----:B---3--:R-:W-:-:S04]  /*05f0*/  IMAD R4, R4, R14, R21 ;  /* 0x0000000e04047224 */ /* 0x008fc800078e0215 */
[----:B----4-:R-:W-:-:S04]  /*0600*/  IMAD R4, R25, R26, R4 ;  /* 0x0000001a19047224 */ /* 0x010fc800078e0204 */
[----:B------:R-:W-:-:S07]  /*0610*/  IMAD R20, R27, R18, R4 ;  /* 0x000000121b147224 */ /* 0x000fce00078e0204 */
.L_x_4:
[----:B------:R-:W-:Y:S05]  /*0620*/  @!P1 BRA `(.L_x_3) ;  /* 0x0000000000589947 */ /* 0x000fea0003800000 */
[----:B------:R-:W-:Y:S02]  /*0630*/  ISETP.NE.AND P0, PT, R24, 0x1, PT ;  /* 0x000000011800780c */ /* 0x000fe40003f05270 */
[----:B------:R-:W-:-:S04]  /*0640*/  LOP3.LUT R0, R0, 0x1, RZ, 0xc0, !PT ;  /* 0x0000000100007812 */ /* 0x000fc800078ec0ff */
[----:B------:R-:W-:-:S07]  /*0650*/  ISETP.NE.U32.AND P1, PT, R0, 0x1, PT ;  /* 0x000000010000780c */ /* 0x000fce0003f25070 */
[-C--:B-----5:R-:W-:Y:S01]  /*0660*/  @P0 IMAD R17, R5, R7.reuse, R2 ;  /* 0x0000000705110224 */ /* 0x0a0fe200078e0202 */
[----:B0-----:R-:W-:Y:S02]  /*0670*/  @P0 IADD3 R9, PT, PT, R6, R7, RZ ;  /* 0x0000000706090210 */ /* 0x001fe40007ffe0ff */
[----:B------:R-:W-:Y:S01]  /*0680*/  @P0 IADD3 R7, PT, PT, R7, 0x2, RZ ;  /* 0x0000000207070810 */ /* 0x000fe20007ffe0ff */
[----:B------:R-:W-:-:S03]  /*0690*/  @P0 IMAD.WIDE R16, R17, 0x4, R12 ;  /* 0x0000000411100825 */ /* 0x000fc600078e020c */
[-C--:B------:R-:W-:Y:S01]  /*06a0*/  @!P1 IADD3 R19, PT, PT, R6, R7.reuse, RZ ;  /* 0x0000000706139210 */ /* 0x080fe20007ffe0ff */
[----:B------:R-:W-:Y:S01]  /*06b0*/  @P0 IMAD.WIDE R8, R9, 0x4, R10 ;  /* 0x0000000409080825 */ /* 0x000fe200078e020a */
[----:B------:R-:W2:Y:S03]  /*06c0*/  @P0 LDG.E R0, desc[UR4][R16.64] ;  /* 0x0000000410000981 */ /* 0x000ea6000c1e1900 */
[C---:B------:R-:W-:Y:S01]  /*06d0*/  @P0 IMAD.WIDE R14, R5.reuse, 0x4, R16 ;  /* 0x00000004050e0825 */ /* 0x040fe200078e0210 */
[----:B------:R-:W3:Y:S03]  /*06e0*/  @P0 LDG.E R21, desc[UR4][R8.64+0x4] ;  /* 0x0000040408150981 */ /* 0x000ee6000c1e1900 */
[----:B------:R-:W-:Y:S02]  /*06f0*/  @!P1 IMAD R5, R5, R7, R2 ;  /* 0x0000000705059224 */ /* 0x000fe400078e0202 */
[----:B------:R-:W2:Y:S01]  /*0700*/  @P0 LDG.E R7, desc[UR4][R8.64] ;  /* 0x0000000408070981 */ /* 0x000ea2000c1e1900 */
[----:B------:R-:W-:-:S03]  /*0710*/  @!P1 IMAD.WIDE R10, R19, 0x4, R10 ;  /* 0x00000004130a9825 */ /* 0x000fc600078e020a */
[----:B------:R-:W3:Y:S01]  /*0720*/  @P0 LDG.E R14, desc[UR4][R14.64] ;  /* 0x000000040e0e0981 */ /* 0x000ee2000c1e1900 */
[----:B------:R-:W-:-:S03]  /*0730*/  @!P1 IMAD.WIDE R12, R5, 0x4, R12 ;  /* 0x00000004050c9825 */ /* 0x000fc600078e020c */
[----:B------:R-:W4:Y:S04]  /*0740*/  @!P1 LDG.E R11, desc[UR4][R10.64] ;  /* 0x000000040a0b9981 */ /* 0x000f28000c1e1900 */
[----:B------:R-:W4:Y:S01]  /*0750*/  @!P1 LDG.E R12, desc[UR4][R12.64] ;  /* 0x000000040c0c9981 */ /* 0x000f22000c1e1900 */
[----:B--2---:R-:W-:-:S04]  /*0760*/  @P0 IMAD R0, R7, R0, R20 ;  /* 0x0000000007000224 */ /* 0x004fc800078e0214 */
[----:B---3--:R-:W-:-:S04]  /*0770*/  @P0 IMAD R20, R21, R14, R0 ;  /* 0x0000000e15140224 */ /* 0x008fc800078e0200 */
[----:B----4-:R-:W-:-:S07]  /*0780*/  @!P1 IMAD R20, R11, R12, R20 ;  /* 0x0000000c0b149224 */ /* 0x010fce00078e0214 */
.L_x_3:
[----:B------:R-:W-:-:S07]  /*0790*/  I2FP.F32.S32 R20, R20 ;  /* 0x0000001400147245 */ /* 0x000fce0000201400 */
.L_x_0:
[----:B------:R-:W1:Y:S02]  /*07a0*/  LDC.64 R6, c[0x0][0x390] ;  /* 0x0000e400ff067b82 */ /* 0x000e640000000a00 */
[----:B-1----:R-:W2:Y:S04]  /*07b0*/  LDG.E R0, desc[UR4][R6.64] ;  /* 0x0000000406007981 */ /* 0x002ea8000c1e1900 */
[----:B-----5:R-:W3:Y:S01]  /*07c0*/  LDG.E.64 R4, desc[UR4][R6.64+0x8] ;  /* 0x0000080406047981 */ /* 0x020ee2000c1e1b00 */
[----:B0-----:R-:W0:Y:S01]  /*07d0*/  F2I.TRUNC.NTZ R9, R20 ;  /* 0x0000001400097305 */ /* 0x001e22000020f100 */
[----:B--2---:R-:W-:-:S04]  /*07e0*/  IMAD R3, R3, R0, R2 ;  /* 0x0000000003037224 */ /* 0x004fc800078e0202 */
[----:B---3--:R-:W-:-:S05]  /*07f0*/  IMAD.WIDE R4, R3, 0x4, R4 ;  /* 0x0000000403047825 */ /* 0x008fca00078e0204 */
[----:B0-----:R-:W-:Y:S01]  /*0800*/  STG.E desc[UR4][R4.64], R9 ;  /* 0x0000000904007986 */ /* 0x001fe2000c101904 */
[----:B------:R-:W-:Y:S05]  /*0810*/  EXIT ;  /* 0x000000000000794d */ /* 0x000fea0003800000 */
.L_x_5:
[----:B------:R-:W-:-:S00]  /*0820*/  BRA `(.L_x_5) ;  /* 0xfffffffc00fc7947 */ /* 0x000fc0000383ffff */
[----:B------:R-:W-:-:S00]  /*0830*/  NOP ;  /* 0x0000000000007918 */ /* 0x000fc00000000000 */
        /* <DEDUP_REMOVED lines=12> */
.L_x_7:


//--------------------- .text._Z12matAddKernelP6MatrixS0_S0_ --------------------------
	.section	.text._Z12matAddKernelP6MatrixS0_S0_,"ax",@progbits
	.align	128
        .global         _Z12matAddKernelP6MatrixS0_S0_
        .type           _Z12matAddKernelP6MatrixS0_S0_,@function
        .size           _Z12matAddKernelP6MatrixS0_S0_,(.L_x_8 - _Z12matAddKernelP6MatrixS0_S0_)
        .other          _Z12matAddKernelP6MatrixS0_S0_,@"STO_CUDA_ENTRY STV_DEFAULT"
_Z12matAddKernelP6MatrixS0_S0_:
.text._Z12matAddKernelP6MatrixS0_S0_:
[----:B------:R-:W-:Y:S08]  /*0000*/  LDC R1, c[0x0][0x37c] ;  /* 0x0000df00ff017b82 */ /* 0x000ff00000000800 */
[----:B------:R-:W0:Y:S01]  /*0010*/  LDC.64 R6, c[0x0][0x380] ;  /* 0x0000e000ff067b82 */ /* 0x000e220000000a00 */
[----:B------:R-:W0:Y:S07]  /*0020*/  LDCU.64 UR4, c[0x0][0x358] ;  /* 0x00006b00ff0477ac */ /* 0x000e2e0008000a00 */
[----:B------:R-:W1:Y:S01]  /*0030*/  LDC.64 R8, c[0x0][0x388] ;  /* 0x0000e200ff087b82 */ /* 0x000e620000000a00 */
[----:B0-----:R-:W2:Y:S04]  /*0040*/  LDG.E R12, desc[UR4][R6.64] ;  /* 0x00000004060c7981 */ /* 0x001ea8000c1e1900 */
[----:B------:R2:W3:Y:S04]  /*0050*/  LDG.E.64 R2, desc[UR4][R6.64+0x8] ;  /* 0x0000080406027981 */ /* 0x0004e8000c1e1b00 */
[----:B-1----:R-:W4:Y:S04]  /*0060*/  LDG.E R14, desc[UR4][R8.64] ;  /* 0x00000004080e7981 */ /* 0x002f28000c1e1900 */
[----:B------:R4:W5:Y:S01]  /*0070*/  LDG.E.64 R4, desc[UR4][R8.64+0x8] ;  /* 0x0000080408047981 */ /* 0x000962000c1e1b00 */
[----:B------:R-:W0:Y:S01]  /*0080*/  S2R R0, SR_TID.Y ;  /* 0x0000000000007919 */ /* 0x000e220000002200 */
[----:B------:R-:W1:Y:S01]  /*0090*/  S2R R13, SR_TID.X ;  /* 0x00000000000d7919 */ /* 0x000e620000002100 */
[----:B------:R-:W0:Y:S08]  /*00a0*/  LDC R11, c[0x0][0x364] ;  /* 0x0000d900ff0b7b82 */ /* 0x000e300000000800 */
[----:B------:R-:W0:Y:S08]  /*00b0*/  S2UR UR6, SR_CTAID.Y ;  /* 0x00000000000679c3 */ /* 0x000e300000002600 */
[----:B------:R-:W1:Y:S08]  /*00c0*/  S2UR UR7, SR_CTAID.X ;  /* 0x00000000000779c3 */ /* 0x000e700000002500 */
[----:B------:R-:W1:Y:S01]  /*00d0*/  LDC R10, c[0x0][0x360] ;  /* 0x0000d800ff0a7b82 */ /* 0x000e620000000800 */
[----:B0-----:R-:W-:-:S02]  /*00e0*/  IMAD R0, R11, UR6, R0 ;  /* 0x000000060b007c24 */ /* 0x001fc4000f8e0200 */
[----:B-1----:R-:W-:-:S05]  /*00f0*/  IMAD R13, R10, UR7, R13 ;  /* 0x000000070a0d7c24 */ /* 0x002fca000f8e020d */
[----:B------:R-:W0:Y:S01]  /*0100*/  LDC.64 R10, c[0x0][0x390] ;  /* 0x0000e400ff0a7b82 */ /* 0x000e220000000a00 */
[C---:B--2---:R-:W-:Y:S02]  /*0110*/  IMAD R7, R0.reuse, R12, R13 ;  /* 0x0000000c00077224 */ /* 0x044fe400078e020d */
[----:B0-----:R-:W2:Y:S02]  /*0120*/  LDG.E R12, desc[UR4][R10.64] ;  /* 0x000000040a0c7981 */ /* 0x001ea4000c1e1900 */
[----:B---3--:R-:W-:Y:S02]  /*0130*/  IMAD.WIDE R2, R7, 0x4, R2 ;  /* 0x0000000407027825 */ /* 0x008fe400078e0202 */
[----:B------:R-:W3:Y:S02]  /*0140*/  LDG.E.64 R6, desc[UR4][R10.64+0x8] ;  /* 0x000008040a067981 */ /* 0x000ee4000c1e1b00 */
[----:B----4-:R-:W-:Y:S02]  /*0150*/  IMAD R9, R0, R14, R13 ;  /* 0x0000000e00097224 */ /* 0x010fe400078e020d */
[----:B------:R-:W4:Y:S02]  /*0160*/  LDG.E R2, desc[UR4][R2.64] ;  /* 0x0000000402027981 */ /* 0x000f24000c1e1900 */
[----:B-----5:R-:W-:-:S06]  /*0170*/  IMAD.WIDE R4, R9, 0x4, R4 ;  /* 0x0000000409047825 */ /* 0x020fcc00078e0204 */
[----:B------:R-:W4:Y:S01]  /*0180*/  LDG.E R5, desc[UR4][R4.64] ;  /* 0x0000000404057981 */ /* 0x000f22000c1e1900 */
[----:B--2---:R-:W-:Y:S01]  /*0190*/  IMAD R13, R0, R12, R13 ;  /* 0x0000000c000d7224 */ /* 0x004fe200078e020d */
[----:B----4-:R-:W-:-:S04]  /*01a0*/  IADD3 R8, PT, PT, R2, R5, RZ ;  /* 0x0000000502087210 */ /* 0x010fc80007ffe0ff */
[----:B------:R-:W-:-:S04]  /*01b0*/  I2FP.F32.S32 R8, R8 ;  /* 0x0000000800087245 */ /* 0x000fc80000201400 */
[----:B------:R-:W0:Y:S01]  /*01c0*/  F2I.TRUNC.NTZ R9, R8 ;  /* 0x0000000800097305 */ /* 0x000e22000020f100 */
[----:B---3--:R-:W-:-:S05]  /*01d0*/  IMAD.WIDE R6, R13, 0x4, R6 ;  /* 0x000000040d067825 */ /* 0x008fca00078e0206 */
[----:B0-----:R-:W-:Y:S01]  /*01e0*/  STG.E desc[UR4][R6.64], R9 ;  /* 0x0000000906007986 */ /* 0x001fe2000c101904 */
[----:B------:R-:W-:Y:S05]  /*01f0*/  EXIT ;  /* 0x000000000000794d */ /* 0x000fea0003800000 */
.L_x_6:
        /* <DEDUP_REMOVED lines=16> */
.L_x_8:


//--------------------- .nv.shared.reserved.0     --------------------------
	.section	.nv.shared.reserved.0,"aw",@nobits
	.weak		__nv_reservedSMEM_offset_0_alias
	.size		__nv_reservedSMEM_offset_0_alias, 0, 64
	.other		__nv_reservedSMEM_offset_0_alias,@"STO_CUDA_RESERVED_SHARED STV_DEFAULT"
__nv_reservedSMEM_offset_0_alias:
	.zero		0
	.zero		64


//--------------------- .nv.constant0._Z12matMulKernelP6MatrixS0_S0_ --------------------------
	.section	.nv.constant0._Z12matMulKernelP6MatrixS0_S0_,"a",@progbits
	.sectionflags	@""
	.align	4
.nv.constant0._Z12matMulKernelP6MatrixS0_S0_:
	.zero		920


//--------------------- .nv.constant0._Z12matAddKernelP6MatrixS0_S0_ --------------------------
	.section	.nv.constant0._Z12matAddKernelP6MatrixS0_S0_,"a",@progbits
	.sectionflags	@""
	.align	4
.nv.constant0._Z12matAddKernelP6MatrixS0_S0_:
	.zero		920


//--------------------- SYMBOLS --------------------------

	.type		.nv.reservedSmem.offset0,@object
	.size		.nv.reservedSmem.offset0,0x4
